	.headerflags	@"EF_CUDA_TEXMODE_UNIFIED EF_CUDA_64BIT_ADDRESS EF_CUDA_ACCELERATORS EF_CUDA_SM90 EF_CUDA_VIRTUAL_SM(EF_CUDA_SM90)"
	.elftype	@"ET_EXEC"


//--------------------- .nv.info                  --------------------------
	.section	.nv.info,"",@"SHT_CUDA_INFO"
	.align	4


	//----- nvinfo : EIATTR_REGCOUNT
	.align		4
        /*0000*/ 	.byte	0x04, 0x2f
        /*0002*/ 	.short	(.L_3 - .L_2)
	.align		4
.L_2:
        /*0004*/ 	.word	index@(triton_poi_fused__native_batch_norm_legit_no_training_cat_relu_52)
        /*0008*/ 	.word	0x0000001a


	//----- nvinfo : EIATTR_MIN_STACK_SIZE
	.align		4
.L_3:
        /*000c*/ 	.byte	0x04, 0x12
        /*000e*/ 	.short	(.L_5 - .L_4)
	.align		4
.L_4:
        /*0010*/ 	.word	index@(triton_poi_fused__native_batch_norm_legit_no_training_cat_relu_52)
        /*0014*/ 	.word	0x00000000


	//----- nvinfo : EIATTR_FRAME_SIZE
	.align		4
.L_5:
        /*0018*/ 	.byte	0x04, 0x11
        /*001a*/ 	.short	(.L_7 - .L_6)
	.align		4
.L_6:
        /*001c*/ 	.word	index@(triton_poi_fused__native_batch_norm_legit_no_training_cat_relu_52)
        /*0020*/ 	.word	0x00000000


	//----- nvinfo : EIATTR_MIN_STACK_SIZE
	.align		4
.L_7:
        /*0024*/ 	.byte	0x04, 0x12
        /*0026*/ 	.short	(.L_9 - .L_8)
	.align		4
.L_8:
        /*0028*/ 	.word	index@(triton_poi_fused__native_batch_norm_legit_no_training_cat_relu_52)
        /*002c*/ 	.word	0x00000000
.L_9:


//--------------------- .nv.info.triton_poi_fused__native_batch_norm_legit_no_training_cat_relu_52 --------------------------
	.section	.nv.info.triton_poi_fused__native_batch_norm_legit_no_training_cat_relu_52,"",@"SHT_CUDA_INFO"
	.sectionflags	@""
	.align	4


	//----- nvinfo : EIATTR_CUDA_API_VERSION
	.align		4
        /*0000*/ 	.byte	0x04, 0x37
        /*0002*/ 	.short	(.L_11 - .L_10)
.L_10:
        /*0004*/ 	.word	0x0000007c


	//----- nvinfo : EIATTR_KPARAM_INFO
	.align		4
.L_11:
        /*0008*/ 	.byte	0x04, 0x17
        /*000a*/ 	.short	(.L_13 - .L_12)
.L_12:
        /*000c*/ 	.word	0x00000000
        /*0010*/ 	.short	0x0008
        /*0012*/ 	.short	0x0040
        /*0014*/ 	.byte	0x00, 0xf0, 0x11, 0x00


	//----- nvinfo : EIATTR_KPARAM_INFO
	.align		4
.L_13:
        /*0018*/ 	.byte	0x04, 0x17
        /*001a*/ 	.short	(.L_15 - .L_14)
.L_14:
        /*001c*/ 	.word	0x00000000
        /*0020*/ 	.short	0x0007
        /*0022*/ 	.short	0x0038
        /*0024*/ 	.byte	0x00, 0xf4, 0x21, 0x00


	//----- nvinfo : EIATTR_KPARAM_INFO
	.align		4
.L_15:
        /*0028*/ 	.byte	0x04, 0x17
        /*002a*/ 	.short	(.L_17 - .L_16)
.L_16:
        /*002c*/ 	.word	0x00000000
        /*0030*/ 	.short	0x0006
        /*0032*/ 	.short	0x0030
        /*0034*/ 	.byte	0x00, 0xf4, 0x21, 0x00


	//----- nvinfo : EIATTR_KPARAM_INFO
	.align		4
.L_17:
        /*0038*/ 	.byte	0x04, 0x17
        /*003a*/ 	.short	(.L_19 - .L_18)
.L_18:
        /*003c*/ 	.word	0x00000000
        /*0040*/ 	.short	0x0005
        /*0042*/ 	.short	0x0028
        /*0044*/ 	.byte	0x00, 0xf4, 0x21, 0x00


	//----- nvinfo : EIATTR_KPARAM_INFO
	.align		4
.L_19:
        /*0048*/ 	.byte	0x04, 0x17
        /*004a*/ 	.short	(.L_21 - .L_20)
.L_20:
        /*004c*/ 	.word	0x00000000
        /*0050*/ 	.short	0x0004
        /*0052*/ 	.short	0x0020
        /*0054*/ 	.byte	0x00, 0xf4, 0x21, 0x00


	//----- nvinfo : EIATTR_KPARAM_INFO
	.align		4
.L_21:
        /*0058*/ 	.byte	0x04, 0x17
        /*005a*/ 	.short	(.L_23 - .L_22)
.L_22:
        /*005c*/ 	.word	0x00000000
        /*0060*/ 	.short	0x0003
        /*0062*/ 	.short	0x0018
        /*0064*/ 	.byte	0x00, 0xf4, 0x21, 0x00


	//----- nvinfo : EIATTR_KPARAM_INFO
	.align		4
.L_23:
        /*0068*/ 	.byte	0x04, 0x17
        /*006a*/ 	.short	(.L_25 - .L_24)
.L_24:
        /*006c*/ 	.word	0x00000000
        /*0070*/ 	.short	0x0002
        /*0072*/ 	.short	0x0010
        /*0074*/ 	.byte	0x00, 0xf4, 0x21, 0x00


	//----- nvinfo : EIATTR_KPARAM_INFO
	.align		4
.L_25:
        /*0078*/ 	.byte	0x04, 0x17
        /*007a*/ 	.short	(.L_27 - .L_26)
.L_26:
        /*007c*/ 	.word	0x00000000
        /*0080*/ 	.short	0x0001
        /*0082*/ 	.short	0x0008
        /*0084*/ 	.byte	0x00, 0xf4, 0x21, 0x00


	//----- nvinfo : EIATTR_KPARAM_INFO
	.align		4
.L_27:
        /*0088*/ 	.byte	0x04, 0x17
        /*008a*/ 	.short	(.L_29 - .L_28)
.L_28:
        /*008c*/ 	.word	0x00000000
        /*0090*/ 	.short	0x0000
        /*0092*/ 	.short	0x0000
        /*0094*/ 	.byte	0x00, 0xf4, 0x21, 0x00


	//----- nvinfo : EIATTR_SPARSE_MMA_MASK
	.align		4
.L_29:
        /*0098*/ 	.byte	0x03, 0x50
        /*009a*/ 	.short	0x0000


	//----- nvinfo : EIATTR_MAXREG_COUNT
	.align		4
        /*009c*/ 	.byte	0x03, 0x1b
        /*009e*/ 	.short	0x00ff


	//----- nvinfo : EIATTR_EXIT_INSTR_OFFSETS
	.align		4
        /*00a0*/ 	.byte	0x04, 0x1c
        /*00a2*/ 	.short	(.L_31 - .L_30)


	//   ....[0]....
.L_30:
        /*00a4*/ 	.word	0x00000690


	//   ....[1]....
        /*00a8*/ 	.word	0x000006b0


	//----- nvinfo : EIATTR_REQNTID
	.align		4
.L_31:
        /*00ac*/ 	.byte	0x04, 0x10
        /*00ae*/ 	.short	(.L_33 - .L_32)
.L_32:
        /*00b0*/ 	.word	0x00000080
        /*00b4*/ 	.word	0x00000001
        /*00b8*/ 	.word	0x00000001


	//----- nvinfo : EIATTR_CBANK_PARAM_SIZE
	.align		4
.L_33:
        /*00bc*/ 	.byte	0x03, 0x19
        /*00be*/ 	.short	0x0044


	//----- nvinfo : EIATTR_PARAM_CBANK
	.align		4
        /*00c0*/ 	.byte	0x04, 0x0a
        /*00c2*/ 	.short	(.L_35 - .L_34)
	.align		4
.L_34:
        /*00c4*/ 	.word	index@(.nv.constant0.triton_poi_fused__native_batch_norm_legit_no_training_cat_relu_52)
        /*00c8*/ 	.short	0x0210
        /*00ca*/ 	.short	0x0044


	//----- nvinfo : EIATTR_SW_WAR
	.align		4
.L_35:
        /*00cc*/ 	.byte	0x04, 0x36
        /*00ce*/ 	.short	(.L_37 - .L_36)
.L_36:
        /*00d0*/ 	.word	0x00000008
.L_37:


//--------------------- .nv.callgraph             --------------------------
	.section	.nv.callgraph,"",@"SHT_CUDA_CALLGRAPH"
	.align	4
	.sectionentsize	8
	.align		4
        /*0000*/ 	.word	0x00000000
	.align		4
        /*0004*/ 	.word	0xffffffff
	.align		4
        /*0008*/ 	.word	0x00000000
	.align		4
        /*000c*/ 	.word	0xfffffffe
	.align		4
        /*0010*/ 	.word	0x00000000
	.align		4
        /*0014*/ 	.word	0xfffffffd
	.align		4
        /*0018*/ 	.word	0x00000000
	.align		4
        /*001c*/ 	.word	0xfffffffc


//--------------------- .nv.constant4             --------------------------
	.section	.nv.constant4,"a",@progbits
	.align	8
	.align		8
.nv.constant4:
        /*0000*/ 	.dword	_$_str
	.align		8
        /*0008*/ 	.dword	_$_str_$_2


//--------------------- .text.triton_poi_fused__native_batch_norm_legit_no_training_cat_relu_52 --------------------------
	.section	.text.triton_poi_fused__native_batch_norm_legit_no_training_cat_relu_52,"ax",@progbits
	.align	128
        .global         triton_poi_fused__native_batch_norm_legit_no_training_cat_relu_52
        .type           triton_poi_fused__native_batch_norm_legit_no_training_cat_relu_52,@function
        .size           triton_poi_fused__native_batch_norm_legit_no_training_cat_relu_52,(.L_x_1 - triton_poi_fused__native_batch_norm_legit_no_training_cat_relu_52)
        .other          triton_poi_fused__native_batch_norm_legit_no_training_cat_relu_52,@"STO_CUDA_ENTRY STV_DEFAULT"
triton_poi_fused__native_batch_norm_legit_no_training_cat_relu_52:
.text.triton_poi_fused__native_batch_norm_legit_no_training_cat_relu_52:
[----:B------:R-:W0:Y:S01]  /*0000*/  LDC R1, c[0x0][0x28] ;  /* 0x00000a00ff017b82 */ /* 0x000e220000000800 */
[----:B------:R-:W1:Y:S07]  /*0010*/  S2R R0, SR_TID.X ;  /* 0x0000000000007919 */ /* 0x000e6e0000002100 */
[----:B------:R-:W2:Y:S01]  /*0020*/  LDC.64 R6, c[0x0][0x228] ;  /* 0x00008a00ff067b82 */ /* 0x000ea20000000a00 */
[----:B------:R-:W-:Y:S01]  /*0030*/  IMAD.MOV.U32 R4, RZ, RZ, RZ ;  /* 0x000000ffff047224 */ /* 0x000fe200078e00ff */
[----:B------:R-:W-:Y:S01]  /*0040*/  ULDC.64 UR4, c[0x0][0x208] ;  /* 0x0000820000047ab9 */ /* 0x000fe20000000a00 */
[----:B------:R-:W3:Y:S01]  /*0050*/  S2R R3, SR_CTAID.X ;  /* 0x0000000000037919 */ /* 0x000ee20000002500 */
[----:B------:R-:W-:Y:S01]  /*0060*/  IMAD.MOV.U32 R8, RZ, RZ, RZ ;  /* 0x000000ffff087224 */ /* 0x000fe200078e00ff */
[----:B------:R-:W-:-:S03]  /*0070*/  ULDC.64 UR6, c[0x0][0x218] ;  /* 0x0000860000067ab9 */ /* 0x000fc60000000a00 */
[----:B------:R-:W4:Y:S01]  /*0080*/  LDC.64 R16, c[0x0][0x220] ;  /* 0x00008800ff107b82 */ /* 0x000f220000000a00 */
[----:B-1----:R-:W-:-:S05]  /*0090*/  IMAD.SHL.U32 R0, R0, 0x2, RZ ;  /* 0x0000000200007824 */ /* 0x002fca00078e00ff */
[----:B------:R-:W-:-:S05]  /*00a0*/  LOP3.LUT R0, R0, 0xfe, RZ, 0xc0, !PT ;  /* 0x000000fe00007812 */ /* 0x000fca00078ec0ff */
[----:B---3--:R-:W-:-:S05]  /*00b0*/  IMAD R3, R3, 0x100, R0 ;  /* 0x0000010003037824 */ /* 0x008fca00078e0200 */
[----:B------:R-:W-:Y:S02]  /*00c0*/  SHF.R.S32.HI R2, RZ, 0x1f, R3 ;  /* 0x0000001fff027819 */ /* 0x000fe40000011403 */
[----:B------:R-:W-:Y:S02]  /*00d0*/  ISETP.GE.AND P0, PT, R3, 0xe900, PT ;  /* 0x0000e9000300780c */ /* 0x000fe40003f06270 */
[----:B------:R-:W-:-:S04]  /*00e0*/  LEA.HI R9, R2, R3, RZ, 0x6 ;  /* 0x0000000302097211 */ /* 0x000fc800078f30ff */
[----:B------:R-:W-:-:S05]  /*00f0*/  SHF.R.S32.HI R5, RZ, 0x6, R9 ;  /* 0x00000006ff057819 */ /* 0x000fca0000011409 */
[----:B------:R-:W-:-:S05]  /*0100*/  IMAD.HI R0, R5, -0x735d63fb, R4 ;  /* 0x8ca29c0505007827 */ /* 0x000fca00078e0204 */
[----:B------:R-:W-:-:S04]  /*0110*/  SHF.R.U32.HI R11, RZ, 0x1f, R0 ;  /* 0x0000001fff0b7819 */ /* 0x000fc80000011600 */
[----:B------:R-:W-:Y:S01]  /*0120*/  LEA.HI.SX32 R11, R0, R11, 0x19 ;  /* 0x0000000b000b7211 */ /* 0x000fe200078fcaff */
[----:B------:R-:W-:-:S04]  /*0130*/  IMAD.MOV.U32 R0, RZ, RZ, RZ ;  /* 0x000000ffff007224 */ /* 0x000fc800078e00ff */
[----:B------:R-:W-:-:S04]  /*0140*/  IMAD R15, R11, -0xe9, R5 ;  /* 0xffffff170b0f7824 */ /* 0x000fc800078e0205 */
[----:B--2---:R-:W-:-:S05]  /*0150*/  IMAD.WIDE R6, R15, 0x4, R6 ;  /* 0x000000040f067825 */ /* 0x004fca00078e0206 */
[----:B------:R-:W2:Y:S01]  /*0160*/  @!P0 LDG.E.EL R0, desc[UR4][R6.64] ;  /* 0x0000000406008981 */ /* 0x000ea2000c2e1900 */
[----:B------:R-:W-:-:S03]  /*0170*/  HFMA2.MMA R2, -RZ, RZ, 0, 0 ;  /* 0x00000000ff027435 */ /* 0x000fc600000001ff */
[----:B------:R1:W3:Y:S07]  /*0180*/  @!P0 LDG.E.EL R8, desc[UR4][R6.64] ;  /* 0x0000000406088981 */ /* 0x0002ee000c2e1900 */
[----:B------:R-:W-:Y:S01]  /*0190*/  IMAD.HI R2, R3, -0x735d63fb, R2 ;  /* 0x8ca29c0503027827 */ /* 0x000fe200078e0202 */
[----:B------:R-:W-:-:S04]  /*01a0*/  LOP3.LUT R9, R9, 0xffffffc0, RZ, 0xc0, !PT ;  /* 0xffffffc009097812 */ /* 0x000fc800078ec0ff */
[----:B------:R-:W-:-:S04]  /*01b0*/  SHF.R.U32.HI R5, RZ, 0x1f, R2 ;  /* 0x0000001fff057819 */ /* 0x000fc80000011602 */
[----:B------:R-:W-:Y:S01]  /*01c0*/  LEA.HI.SX32 R2, R2, R5, 0x13 ;  /* 0x0000000502027211 */ /* 0x000fe200078f9aff */
[----:B------:R-:W-:Y:S01]  /*01d0*/  IMAD.IADD R9, R3, 0x1, -R9 ;  /* 0x0000000103097824 */ /* 0x000fe200078e0a09 */
[----:B------:R-:W5:Y:S01]  /*01e0*/  LDC.64 R4, c[0x0][0x210] ;  /* 0x00008400ff047b82 */ /* 0x000f620000000a00 */
[----:B------:R-:W-:Y:S02]  /*01f0*/  IMAD.SHL.U32 R10, R15, 0x40, RZ ;  /* 0x000000400f0a7824 */ /* 0x000fe400078e00ff */
[----:B------:R-:W-:Y:S01]  /*0200*/  IMAD R11, R2, 0x300, RZ ;  /* 0x00000300020b7824 */ /* 0x000fe200078e02ff */
[----:B------:R-:W-:-:S04]  /*0210*/  SHF.R.S32.HI R12, RZ, 0x1f, R9 ;  /* 0x0000001fff0c7819 */ /* 0x000fc80000011409 */
[--C-:B------:R-:W-:Y:S02]  /*0220*/  IADD3 R9, P1, P2, R10, R9, R11.reuse ;  /* 0x000000090a097210 */ /* 0x100fe40007a3e00b */
[----:B------:R-:W-:Y:S02]  /*0230*/  SHF.R.S32.HI R11, RZ, 0x1f, R11 ;  /* 0x0000001fff0b7819 */ /* 0x000fe4000001140b */
[----:B------:R-:W-:Y:S01]  /*0240*/  SHF.R.S32.HI R10, RZ, 0x1f, R10 ;  /* 0x0000001fff0a7819 */ /* 0x000fe2000001140a */
[----:B-1----:R-:W-:-:S03]  /*0250*/  IMAD R7, R2, -0x3a40, R3 ;  /* 0xffffc5c002077824 */ /* 0x002fc600078e0203 */
[----:B------:R-:W-:Y:S02]  /*0260*/  IADD3.X R6, R10, R12, R11, P1, P2 ;  /* 0x0000000c0a067210 */ /* 0x000fe40000fe440b */
[----:B------:R-:W1:Y:S01]  /*0270*/  LDC.64 R12, c[0x0][0x230] ;  /* 0x00008c00ff0c7b82 */ /* 0x000e620000000a00 */
[C---:B------:R-:W-:Y:S01]  /*0280*/  ISETP.GE.AND P2, PT, R15.reuse, 0xdd, PT ;  /* 0x000000dd0f00780c */ /* 0x040fe20003f46270 */
[----:B------:R-:W-:Y:S01]  /*0290*/  IMAD R7, R2, 0x3740, R7 ;  /* 0x0000374002077824 */ /* 0x000fe200078e0207 */
[----:B------:R-:W-:-:S05]  /*02a0*/  ISETP.GT.AND P1, PT, R15, 0xdc, !P0 ;  /* 0x000000dc0f00780c */ /* 0x000fca0004724270 */
[----:B------:R-:W1:Y:S01]  /*02b0*/  LDC.64 R10, c[0x0][0x238] ;  /* 0x00008e00ff0a7b82 */ /* 0x000e620000000a00 */
[----:B------:R-:W-:Y:S02]  /*02c0*/  ISETP.LT.AND P4, PT, R3, 0xe900, !P2 ;  /* 0x0000e9000300780c */ /* 0x000fe40005781270 */
[----:B------:R-:W-:Y:S01]  /*02d0*/  LEA R18, P3, R9, UR6, 0x2 ;  /* 0x0000000609127c11 */ /* 0x000fe2000f8610ff */
[----:B-----5:R-:W-:Y:S01]  /*02e0*/  IMAD.WIDE R22, R7, 0x4, R4 ;  /* 0x0000000407167825 */ /* 0x020fe200078e0204 */
[----:B------:R-:W-:Y:S02]  /*02f0*/  CS2R R4, SRZ ;  /* 0x0000000000047805 */ /* 0x000fe4000001ff00 */
[----:B------:R-:W-:Y:S02]  /*0300*/  LEA.HI.X R19, R9, UR7, R6, 0x2, P3 ;  /* 0x0000000709137c11 */ /* 0x000fe400098f1406 */
[----:B------:R-:W-:Y:S01]  /*0310*/  CS2R R6, SRZ ;  /* 0x0000000000067805 */ /* 0x000fe2000001ff00 */
[----:B------:R-:W-:Y:S01]  /*0320*/  IMAD.MOV.U32 R9, RZ, RZ, RZ ;  /* 0x000000ffff097224 */ /* 0x000fe200078e00ff */
[----:B------:R-:W-:Y:S01]  /*0330*/  MOV R2, RZ ;  /* 0x000000ff00027202 */ /* 0x000fe20000000f00 */
[C---:B----4-:R-:W-:Y:S01]  /*0340*/  IMAD.WIDE R16, R15.reuse, 0x4, R16 ;  /* 0x000000040f107825 */ /* 0x050fe200078e0210 */
[----:B------:R-:W4:Y:S04]  /*0350*/  @P1 LDG.E.64 R4, desc[UR4][R18.64+-0xdd00] ;  /* 0xff23000412041981 */ /* 0x000f28000c1e1b00 */
[----:B------:R5:W4:Y:S01]  /*0360*/  @P4 LDG.E.64 R6, desc[UR4][R22.64] ;  /* 0x0000000416064981 */ /* 0x000b22000c1e1b00 */
[----:B-1----:R-:W-:-:S03]  /*0370*/  IMAD.WIDE R12, R15, 0x4, R12 ;  /* 0x000000040f0c7825 */ /* 0x002fc600078e020c */
[----:B------:R-:W4:Y:S04]  /*0380*/  @!P0 LDG.E.EL R9, desc[UR4][R16.64] ;  /* 0x0000000410098981 */ /* 0x000f28000c2e1900 */
[----:B------:R1:W4:Y:S01]  /*0390*/  @!P0 LDG.E.EL R2, desc[UR4][R16.64] ;  /* 0x0000000410028981 */ /* 0x000322000c2e1900 */
[----:B0-----:R-:W-:Y:S01]  /*03a0*/  IMAD.WIDE R20, R15, 0x4, R10 ;  /* 0x000000040f147825 */ /* 0x001fe200078e020a */
[----:B------:R-:W-:Y:S02]  /*03b0*/  CS2R R14, SRZ ;  /* 0x00000000000e7805 */ /* 0x000fe4000001ff00 */
[----:B------:R-:W-:-:S04]  /*03c0*/  CS2R R10, SRZ ;  /* 0x00000000000a7805 */ /* 0x000fc8000001ff00 */
[----:B------:R-:W4:Y:S01]  /*03d0*/  @!P0 LDG.E.EL R14, desc[UR4][R12.64] ;  /* 0x000000040c0e8981 */ /* 0x000f22000c2e1900 */
[----:B-----5:R-:W-:Y:S01]  /*03e0*/  IMAD.MOV.U32 R22, RZ, RZ, 0x3e800000 ;  /* 0x3e800000ff167424 */ /* 0x020fe200078e00ff */
[----:B-1----:R-:W0:Y:S02]  /*03f0*/  LDC.64 R16, c[0x0][0x240] ;  /* 0x00009000ff107b82 */ /* 0x002e240000000a00 */
[----:B------:R1:W5:Y:S04]  /*0400*/  @!P0 LDG.E.EL R15, desc[UR4][R12.64] ;  /* 0x000000040c0f8981 */ /* 0x000368000c2e1900 */
[----:B------:R-:W5:Y:S04]  /*0410*/  @!P0 LDG.E.EL R11, desc[UR4][R20.64] ;  /* 0x00000004140b8981 */ /* 0x000f68000c2e1900 */
[----:B------:R-:W5:Y:S01]  /*0420*/  @!P0 LDG.E.EL R10, desc[UR4][R20.64] ;  /* 0x00000004140a8981 */ /* 0x000f62000c2e1900 */
[----:B-1----:R-:W1:Y:S01]  /*0430*/  LDC.64 R12, c[0x0][0x248] ;  /* 0x00009200ff0c7b82 */ /* 0x002e620000000a00 */
[----:B0-----:R-:W-:-:S04]  /*0440*/  IMAD.WIDE R16, R3, 0x4, R16 ;  /* 0x0000000403107825 */ /* 0x001fc800078e0210 */
[----:B-1----:R-:W-:-:S04]  /*0450*/  IMAD.WIDE R12, R3, 0x4, R12 ;  /* 0x00000004030c7825 */ /* 0x002fc800078e020c */
[----:B--2---:R-:W-:-:S04]  /*0460*/  FADD R0, R0, 9.9999997473787516356e-06 ;  /* 0x3727c5ac00007421 */ /* 0x004fc80000000000 */
[----:B------:R-:W0:Y:S01]  /*0470*/  MUFU.SQRT R18, R0 ;  /* 0x0000000000127308 */ /* 0x000e220000002000 */
[----:B---3--:R-:W-:-:S07]  /*0480*/  FADD R8, R8, 9.9999997473787516356e-06 ;  /* 0x3727c5ac08087421 */ /* 0x008fce0000000000 */
[----:B------:R-:W1:Y:S01]  /*0490*/  MUFU.SQRT R19, R8 ;  /* 0x0000000800137308 */ /* 0x000e620000002000 */
[C---:B0-----:R-:W-:Y:S02]  /*04a0*/  FSETP.GT.AND P6, PT, R18.reuse, 8.50705917302346158658e+37, PT ;  /* 0x7e8000001200780b */ /* 0x041fe40003fc4000 */
[----:B------:R-:W-:Y:S02]  /*04b0*/  FSETP.GEU.AND P3, PT, R18, 1.175494350822287508e-38, PT ;  /* 0x008000001200780b */ /* 0x000fe40003f6e000 */
[----:B------:R-:W-:Y:S02]  /*04c0*/  FSEL R23, R22, 1, P6 ;  /* 0x3f80000016177808 */ /* 0x000fe40003000000 */
[----:B-1----:R-:W-:-:S07]  /*04d0*/  FSETP.GT.AND P5, PT, R19, 8.50705917302346158658e+37, PT ;  /* 0x7e8000001300780b */ /* 0x002fce0003fa4000 */
[----:B------:R-:W-:Y:S01]  /*04e0*/  @P6 FMUL R18, R18, 0.25 ;  /* 0x3e80000012126820 */ /* 0x000fe20000400000 */
[----:B------:R-:W-:-:S03]  /*04f0*/  FSETP.GEU.AND P6, PT, R19, 1.175494350822287508e-38, PT ;  /* 0x008000001300780b */ /* 0x000fc60003fce000 */
[----:B------:R-:W-:Y:S02]  /*0500*/  @!P3 FMUL R18, R18, 16777216 ;  /* 0x4b8000001212b820 */ /* 0x000fe40000400000 */
[----:B------:R-:W-:-:S08]  /*0510*/  @P5 FMUL R19, R19, 0.25 ;  /* 0x3e80000013135820 */ /* 0x000fd00000400000 */
[----:B------:R-:W-:Y:S01]  /*0520*/  @!P6 FMUL R19, R19, 16777216 ;  /* 0x4b8000001313e820 */ /* 0x000fe20000400000 */
[----:B------:R-:W0:Y:S01]  /*0530*/  MUFU.RCP R18, R18 ;  /* 0x0000001200127308 */ /* 0x000e220000001000 */
[----:B------:R-:W-:-:S07]  /*0540*/  FSEL R0, R22, 1, P5 ;  /* 0x3f80000016007808 */ /* 0x000fce0002800000 */
[----:B------:R-:W1:Y:S01]  /*0550*/  MUFU.RCP R19, R19 ;  /* 0x0000001300137308 */ /* 0x000e620000001000 */
[----:B------:R-:W-:Y:S01]  /*0560*/  @!P3 FMUL R23, R23, 16777216 ;  /* 0x4b8000001717b820 */ /* 0x000fe20000400000 */
[----:B------:R-:W-:Y:S01]  /*0570*/  @!P6 FMUL R0, R0, 16777216 ;  /* 0x4b8000000000e820 */ /* 0x000fe20000400000 */
[----:B----4-:R-:W-:Y:S02]  /*0580*/  SEL R6, R6, RZ, P4 ;  /* 0x000000ff06067207 */ /* 0x010fe40002000000 */
[----:B------:R-:W-:Y:S02]  /*0590*/  SEL R7, R7, RZ, P4 ;  /* 0x000000ff07077207 */ /* 0x000fe40002000000 */
[----:B------:R-:W-:Y:S02]  /*05a0*/  @P2 SEL R6, R4, RZ, P1 ;  /* 0x000000ff04062207 */ /* 0x000fe40000800000 */
[----:B------:R-:W-:Y:S01]  /*05b0*/  @P2 SEL R7, R5, RZ, P1 ;  /* 0x000000ff05072207 */ /* 0x000fe20000800000 */
[----:B0-----:R-:W-:Y:S01]  /*05c0*/  FMUL R18, R18, R23 ;  /* 0x0000001712127220 */ /* 0x001fe20000400000 */
[----:B-1----:R-:W-:Y:S01]  /*05d0*/  FMUL R19, R19, R0 ;  /* 0x0000000013137220 */ /* 0x002fe20000400000 */
[----:B------:R-:W-:-:S02]  /*05e0*/  FADD R9, R6, -R9 ;  /* 0x8000000906097221 */ /* 0x000fc40000000000 */
[----:B------:R-:W-:Y:S02]  /*05f0*/  FADD R2, R7, -R2 ;  /* 0x8000000207027221 */ /* 0x000fe40000000000 */
[----:B------:R-:W-:Y:S02]  /*0600*/  FMUL R18, R9, R18 ;  /* 0x0000001209127220 */ /* 0x000fe40000400000 */
[----:B------:R-:W-:Y:S01]  /*0610*/  FMUL R19, R2, R19 ;  /* 0x0000001302137220 */ /* 0x000fe20000400000 */
[----:B------:R0:W-:Y:S01]  /*0620*/  @!P0 STG.E.64 desc[UR4][R16.64], R6 ;  /* 0x0000000610008986 */ /* 0x0001e2000c101b04 */
[----:B-----5:R-:W-:Y:S02]  /*0630*/  FFMA R11, R18, R14, R11 ;  /* 0x0000000e120b7223 */ /* 0x020fe4000000000b */
[----:B------:R-:W-:-:S03]  /*0640*/  FFMA R10, R19, R15, R10 ;  /* 0x0000000f130a7223 */ /* 0x000fc6000000000a */
[C---:B------:R-:W-:Y:S02]  /*0650*/  FSETP.GEU.AND P1, PT, R11.reuse, RZ, PT ;  /* 0x000000ff0b00720b */ /* 0x040fe40003f2e000 */
[C---:B------:R-:W-:Y:S02]  /*0660*/  FSETP.GEU.AND P2, PT, R10.reuse, RZ, PT ;  /* 0x000000ff0a00720b */ /* 0x040fe40003f4e000 */
[----:B------:R-:W-:Y:S02]  /*0670*/  FSEL R2, R11, RZ, P1 ;  /* 0x000000ff0b027208 */ /* 0x000fe40000800000 */
[----:B------:R-:W-:Y:S01]  /*0680*/  FSEL R3, R10, RZ, P2 ;  /* 0x000000ff0a037208 */ /* 0x000fe20001000000 */
[----:B0-----:R-:W-:Y:S08]  /*0690*/  @P0 EXIT ;  /* 0x000000000000094d */ /* 0x001ff00003800000 */
[----:B------:R-:W-:Y:S01]  /*06a0*/  STG.E.64 desc[UR4][R12.64], R2 ;  /* 0x000000020c007986 */ /* 0x000fe2000c101b04 */
[----:B------:R-:W-:Y:S05]  /*06b0*/  EXIT ;  /* 0x000000000000794d */ /* 0x000fea0003800000 */
.L_x_0:
[----:B------:R-:W-:-:S00]  /*06c0*/  BRA `(.L_x_0) ;  /* 0xfffffffc00fc7947 */ /* 0x000fc0000383ffff */
[----:B------:R-:W-:-:S00]  /*06d0*/  NOP ;  /* 0x0000000000007918 */ /* 0x000fc00000000000 */
        /* <DEDUP_REMOVED lines=10> */
.L_x_1:


//--------------------- .nv.global.init           --------------------------
	.section	.nv.global.init,"aw",@progbits
.nv.global.init:
	.type		_$_str,@object
	.size		_$_str,(_$_str_$_2 - _$_str)
_$_str:
        /*0000*/ 	.byte	0x5f, 0x5f, 0x43, 0x55, 0x44, 0x41, 0x5f, 0x46, 0x54, 0x5a, 0x00
	.type		_$_str_$_2,@object
	.size		_$_str_$_2,(.L_1 - _$_str_$_2)
_$_str_$_2:
        /*000b*/ 	.byte	0x5f, 0x5f, 0x43, 0x55, 0x44, 0x41, 0x5f, 0x50, 0x52, 0x45, 0x43, 0x5f, 0x53, 0x51, 0x52, 0x54
        /*001b*/ 	.byte	0x00
.L_1:


//--------------------- .nv.constant0.triton_poi_fused__native_batch_norm_legit_no_training_cat_relu_52 --------------------------
	.section	.nv.constant0.triton_poi_fused__native_batch_norm_legit_no_training_cat_relu_52,"a",@progbits
	.sectionflags	@""
	.align	4
.nv.constant0.triton_poi_fused__native_batch_norm_legit_no_training_cat_relu_52:
	.zero		596
